//
// Generated by NVIDIA NVVM Compiler
//
// Compiler Build ID: CL-36424714
// Cuda compilation tools, release 13.0, V13.0.88
// Based on NVVM 20.0.0
//

.version 9.0
.target sm_100
.address_size 64

	// .globl	_Z11syrk_kernelPfS_iiff

.visible .entry _Z11syrk_kernelPfS_iiff(
	.param .u64 .ptr .align 1 _Z11syrk_kernelPfS_iiff_param_0,
	.param .u64 .ptr .align 1 _Z11syrk_kernelPfS_iiff_param_1,
	.param .u32 _Z11syrk_kernelPfS_iiff_param_2,
	.param .u32 _Z11syrk_kernelPfS_iiff_param_3,
	.param .f32 _Z11syrk_kernelPfS_iiff_param_4,
	.param .f32 _Z11syrk_kernelPfS_iiff_param_5
)
{
	.reg .pred 	%p<13>;
	.reg .b32 	%r<48>;
	.reg .b32 	%f<117>;
	.reg .b64 	%rd<40>;

	ld.param.u64 	%rd10, [_Z11syrk_kernelPfS_iiff_param_0];
	ld.param.u64 	%rd9, [_Z11syrk_kernelPfS_iiff_param_1];
	ld.param.u32 	%r25, [_Z11syrk_kernelPfS_iiff_param_2];
	ld.param.u32 	%r26, [_Z11syrk_kernelPfS_iiff_param_3];
	ld.param.f32 	%f14, [_Z11syrk_kernelPfS_iiff_param_4];
	ld.param.f32 	%f15, [_Z11syrk_kernelPfS_iiff_param_5];
	cvta.to.global.u64 	%rd1, %rd10;
	mov.u32 	%r27, %ctaid.y;
	mov.u32 	%r28, %ntid.y;
	mov.u32 	%r29, %tid.y;
	mad.lo.s32 	%r1, %r27, %r28, %r29;
	mov.u32 	%r30, %ctaid.x;
	mov.u32 	%r31, %ntid.x;
	mov.u32 	%r32, %tid.x;
	mad.lo.s32 	%r2, %r30, %r31, %r32;
	max.s32 	%r33, %r1, %r2;
	setp.ge.s32 	%p1, %r33, %r25;
	setp.gt.s32 	%p2, %r1, %r2;
	or.pred  	%p3, %p2, %p1;
	@%p3 bra 	$L__BB0_15;
	setp.lt.s32 	%p4, %r26, 1;
	mov.f32 	%f116, 0f00000000;
	@%p4 bra 	$L__BB0_14;
	mul.lo.s32 	%r3, %r26, %r1;
	mul.lo.s32 	%r4, %r26, %r2;
	and.b32  	%r5, %r26, 15;
	setp.lt.u32 	%p5, %r26, 16;
	mov.f32 	%f116, 0f00000000;
	mov.b32 	%r44, 0;
	@%p5 bra 	$L__BB0_5;
	and.b32  	%r44, %r26, 2147483632;
	neg.s32 	%r42, %r44;
	mul.wide.u32 	%rd11, %r3, 4;
	add.s64 	%rd3, %rd1, 32;
	add.s64 	%rd38, %rd3, %rd11;
	mov.f32 	%f116, 0f00000000;
	mov.u32 	%r41, %r4;
$L__BB0_4:
	.pragma "nounroll";
	mul.wide.s32 	%rd12, %r41, 4;
	add.s64 	%rd13, %rd3, %rd12;
	ld.global.f32 	%f20, [%rd38+-32];
	ld.global.f32 	%f21, [%rd13+-32];
	fma.rn.f32 	%f22, %f20, %f21, %f116;
	ld.global.f32 	%f23, [%rd38+-28];
	ld.global.f32 	%f24, [%rd13+-28];
	fma.rn.f32 	%f25, %f23, %f24, %f22;
	ld.global.f32 	%f26, [%rd38+-24];
	ld.global.f32 	%f27, [%rd13+-24];
	fma.rn.f32 	%f28, %f26, %f27, %f25;
	ld.global.f32 	%f29, [%rd38+-20];
	ld.global.f32 	%f30, [%rd13+-20];
	fma.rn.f32 	%f31, %f29, %f30, %f28;
	ld.global.f32 	%f32, [%rd38+-16];
	ld.global.f32 	%f33, [%rd13+-16];
	fma.rn.f32 	%f34, %f32, %f33, %f31;
	ld.global.f32 	%f35, [%rd38+-12];
	ld.global.f32 	%f36, [%rd13+-12];
	fma.rn.f32 	%f37, %f35, %f36, %f34;
	ld.global.f32 	%f38, [%rd38+-8];
	ld.global.f32 	%f39, [%rd13+-8];
	fma.rn.f32 	%f40, %f38, %f39, %f37;
	ld.global.f32 	%f41, [%rd38+-4];
	ld.global.f32 	%f42, [%rd13+-4];
	fma.rn.f32 	%f43, %f41, %f42, %f40;
	ld.global.f32 	%f44, [%rd38];
	ld.global.f32 	%f45, [%rd13];
	fma.rn.f32 	%f46, %f44, %f45, %f43;
	ld.global.f32 	%f47, [%rd38+4];
	ld.global.f32 	%f48, [%rd13+4];
	fma.rn.f32 	%f49, %f47, %f48, %f46;
	ld.global.f32 	%f50, [%rd38+8];
	ld.global.f32 	%f51, [%rd13+8];
	fma.rn.f32 	%f52, %f50, %f51, %f49;
	ld.global.f32 	%f53, [%rd38+12];
	ld.global.f32 	%f54, [%rd13+12];
	fma.rn.f32 	%f55, %f53, %f54, %f52;
	ld.global.f32 	%f56, [%rd38+16];
	ld.global.f32 	%f57, [%rd13+16];
	fma.rn.f32 	%f58, %f56, %f57, %f55;
	ld.global.f32 	%f59, [%rd38+20];
	ld.global.f32 	%f60, [%rd13+20];
	fma.rn.f32 	%f61, %f59, %f60, %f58;
	ld.global.f32 	%f62, [%rd38+24];
	ld.global.f32 	%f63, [%rd13+24];
	fma.rn.f32 	%f64, %f62, %f63, %f61;
	ld.global.f32 	%f65, [%rd38+28];
	ld.global.f32 	%f66, [%rd13+28];
	fma.rn.f32 	%f116, %f65, %f66, %f64;
	add.s32 	%r42, %r42, 16;
	add.s64 	%rd38, %rd38, 64;
	add.s32 	%r41, %r41, 16;
	setp.ne.s32 	%p6, %r42, 0;
	@%p6 bra 	$L__BB0_4;
$L__BB0_5:
	setp.eq.s32 	%p7, %r5, 0;
	@%p7 bra 	$L__BB0_14;
	and.b32  	%r13, %r26, 7;
	setp.lt.u32 	%p8, %r5, 8;
	@%p8 bra 	$L__BB0_8;
	add.s32 	%r35, %r44, %r3;
	mul.wide.u32 	%rd14, %r35, 4;
	add.s64 	%rd15, %rd1, %rd14;
	ld.global.f32 	%f68, [%rd15];
	add.s32 	%r36, %r44, %r4;
	mul.wide.s32 	%rd16, %r36, 4;
	add.s64 	%rd17, %rd1, %rd16;
	ld.global.f32 	%f69, [%rd17];
	fma.rn.f32 	%f70, %f68, %f69, %f116;
	cvt.u64.u32 	%rd18, %r3;
	cvt.u64.u32 	%rd19, %r44;
	add.s64 	%rd20, %rd19, %rd18;
	shl.b64 	%rd21, %rd20, 2;
	add.s64 	%rd22, %rd1, %rd21;
	ld.global.f32 	%f71, [%rd22+4];
	ld.global.f32 	%f72, [%rd17+4];
	fma.rn.f32 	%f73, %f71, %f72, %f70;
	ld.global.f32 	%f74, [%rd22+8];
	ld.global.f32 	%f75, [%rd17+8];
	fma.rn.f32 	%f76, %f74, %f75, %f73;
	ld.global.f32 	%f77, [%rd22+12];
	ld.global.f32 	%f78, [%rd17+12];
	fma.rn.f32 	%f79, %f77, %f78, %f76;
	ld.global.f32 	%f80, [%rd22+16];
	ld.global.f32 	%f81, [%rd17+16];
	fma.rn.f32 	%f82, %f80, %f81, %f79;
	ld.global.f32 	%f83, [%rd22+20];
	ld.global.f32 	%f84, [%rd17+20];
	fma.rn.f32 	%f85, %f83, %f84, %f82;
	ld.global.f32 	%f86, [%rd22+24];
	ld.global.f32 	%f87, [%rd17+24];
	fma.rn.f32 	%f88, %f86, %f87, %f85;
	ld.global.f32 	%f89, [%rd22+28];
	ld.global.f32 	%f90, [%rd17+28];
	fma.rn.f32 	%f116, %f89, %f90, %f88;
	add.s32 	%r44, %r44, 8;
$L__BB0_8:
	setp.eq.s32 	%p9, %r13, 0;
	@%p9 bra 	$L__BB0_14;
	and.b32  	%r16, %r26, 3;
	setp.lt.u32 	%p10, %r13, 4;
	@%p10 bra 	$L__BB0_11;
	add.s32 	%r37, %r44, %r3;
	mul.wide.u32 	%rd23, %r37, 4;
	add.s64 	%rd24, %rd1, %rd23;
	ld.global.f32 	%f92, [%rd24];
	add.s32 	%r38, %r44, %r4;
	mul.wide.s32 	%rd25, %r38, 4;
	add.s64 	%rd26, %rd1, %rd25;
	ld.global.f32 	%f93, [%rd26];
	fma.rn.f32 	%f94, %f92, %f93, %f116;
	cvt.u64.u32 	%rd27, %r3;
	cvt.u64.u32 	%rd28, %r44;
	add.s64 	%rd29, %rd28, %rd27;
	shl.b64 	%rd30, %rd29, 2;
	add.s64 	%rd31, %rd1, %rd30;
	ld.global.f32 	%f95, [%rd31+4];
	ld.global.f32 	%f96, [%rd26+4];
	fma.rn.f32 	%f97, %f95, %f96, %f94;
	ld.global.f32 	%f98, [%rd31+8];
	ld.global.f32 	%f99, [%rd26+8];
	fma.rn.f32 	%f100, %f98, %f99, %f97;
	ld.global.f32 	%f101, [%rd31+12];
	ld.global.f32 	%f102, [%rd26+12];
	fma.rn.f32 	%f116, %f101, %f102, %f100;
	add.s32 	%r44, %r44, 4;
$L__BB0_11:
	setp.eq.s32 	%p11, %r16, 0;
	@%p11 bra 	$L__BB0_14;
	add.s32 	%r47, %r44, %r4;
	add.s32 	%r39, %r44, %r3;
	mul.wide.u32 	%rd32, %r39, 4;
	add.s64 	%rd39, %rd1, %rd32;
	neg.s32 	%r46, %r16;
$L__BB0_13:
	.pragma "nounroll";
	mul.wide.s32 	%rd33, %r47, 4;
	add.s64 	%rd34, %rd1, %rd33;
	ld.global.f32 	%f103, [%rd39];
	ld.global.f32 	%f104, [%rd34];
	fma.rn.f32 	%f116, %f103, %f104, %f116;
	add.s32 	%r47, %r47, 1;
	add.s64 	%rd39, %rd39, 4;
	add.s32 	%r46, %r46, 1;
	setp.ne.s32 	%p12, %r46, 0;
	@%p12 bra 	$L__BB0_13;
$L__BB0_14:
	mad.lo.s32 	%r40, %r25, %r1, %r2;
	cvta.to.global.u64 	%rd35, %rd9;
	mul.wide.u32 	%rd36, %r40, 4;
	add.s64 	%rd37, %rd35, %rd36;
	ld.global.f32 	%f105, [%rd37];
	mul.f32 	%f106, %f15, %f105;
	fma.rn.f32 	%f107, %f14, %f116, %f106;
	st.global.f32 	[%rd37], %f107;
$L__BB0_15:
	ret;

}


// ===== COMPILED SASS (sm_100) =====

	.target	sm_100

	.elftype	@"ET_EXEC"


//--------------------- .note.nv.tkinfo           --------------------------
	.section	.note.nv.tkinfo,"",@"SHT_NOTE"
	.sectionflags	@"SHF_NOTE_NV_TKINFO"
	.tkinfo
        /*0018*/ 	.word	0x00000002
        /*0030*/ 	.string	""
        /*0030*/ 	.string	"ptxas"
        /*0030*/ 	.string	"Cuda compilation tools, release 13.0, V13.0.88"
        /*0030*/ 	.string	"Build cuda_13.0.r13.0/compiler.36424714_0"
        /*0030*/ 	.string	"-arch sm_100 -m 64 "



//--------------------- .note.nv.cuinfo           --------------------------
	.section	.note.nv.cuinfo,"",@"SHT_NOTE"
	.sectionflags	@"SHF_NOTE_NV_CUINFO"
        /*0018*/ 	.short	0x0002
        /*001a*/ 	.short	0x0064
        /*001c*/ 	.short	0x0082
	.zero		2


//--------------------- .nv.info                  --------------------------
	.section	.nv.info,"",@"SHT_CUDA_INFO"
	.align	4


	//----- nvinfo : EIATTR_REGCOUNT
	.align		4
        /*0000*/ 	.byte	0x04, 0x2f
        /*0002*/ 	.short	(.L_1 - .L_0)
	.align		4
.L_0:
        /*0004*/ 	.word	index@(_Z11syrk_kernelPfS_iiff)
        /*0008*/ 	.word	0x00000020


	//----- nvinfo : EIATTR_FRAME_SIZE
	.align		4
.L_1:
        /*000c*/ 	.byte	0x04, 0x11
        /*000e*/ 	.short	(.L_3 - .L_2)
	.align		4
.L_2:
        /*0010*/ 	.word	index@(_Z11syrk_kernelPfS_iiff)
        /*0014*/ 	.word	0x00000000


	//----- nvinfo : EIATTR_MIN_STACK_SIZE
	.align		4
.L_3:
        /*0018*/ 	.byte	0x04, 0x12
        /*001a*/ 	.short	(.L_5 - .L_4)
	.align		4
.L_4:
        /*001c*/ 	.word	index@(_Z11syrk_kernelPfS_iiff)
        /*0020*/ 	.word	0x00000000
.L_5:


//--------------------- .nv.compat                --------------------------
	.section	.nv.compat,"",@"SHT_CUDA_COMPAT_INFO"
	.align	4
        /*0000*/ 	.byte	0x02, 0x09, 0x00, 0x00, 0x02, 0x02, 0x01, 0x00, 0x02, 0x05, 0x05, 0x00, 0x03, 0x07, 0x01, 0x01
        /*0010*/ 	.byte	0x02, 0x03, 0x00, 0x00, 0x02, 0x06, 0x01, 0x00, 0x04, 0x0b, 0x08, 0x00, 0x09, 0x00, 0x00, 0x00
        /*0020*/ 	.byte	0x00, 0x00, 0x00, 0x00


//--------------------- .nv.info._Z11syrk_kernelPfS_iiff --------------------------
	.section	.nv.info._Z11syrk_kernelPfS_iiff,"",@"SHT_CUDA_INFO"
	.sectionflags	@""
	.align	4


	//----- nvinfo : EIATTR_CUDA_API_VERSION
	.align		4
        /*0000*/ 	.byte	0x04, 0x37
        /*0002*/ 	.short	(.L_7 - .L_6)
.L_6:
        /*0004*/ 	.word	0x00000082


	//----- nvinfo : EIATTR_KPARAM_INFO
	.align		4
.L_7:
        /*0008*/ 	.byte	0x04, 0x17
        /*000a*/ 	.short	(.L_9 - .L_8)
.L_8:
        /*000c*/ 	.word	0x00000000
        /*0010*/ 	.short	0x0005
        /*0012*/ 	.short	0x001c
        /*0014*/ 	.byte	0x00, 0xf0, 0x11, 0x00


	//----- nvinfo : EIATTR_KPARAM_INFO
	.align		4
.L_9:
        /*0018*/ 	.byte	0x04, 0x17
        /*001a*/ 	.short	(.L_11 - .L_10)
.L_10:
        /*001c*/ 	.word	0x00000000
        /*0020*/ 	.short	0x0004
        /*0022*/ 	.short	0x0018
        /*0024*/ 	.byte	0x00, 0xf0, 0x11, 0x00


	//----- nvinfo : EIATTR_KPARAM_INFO
	.align		4
.L_11:
        /*0028*/ 	.byte	0x04, 0x17
        /*002a*/ 	.short	(.L_13 - .L_12)
.L_12:
        /*002c*/ 	.word	0x00000000
        /*0030*/ 	.short	0x0003
        /*0032*/ 	.short	0x0014
        /*0034*/ 	.byte	0x00, 0xf0, 0x11, 0x00


	//----- nvinfo : EIATTR_KPARAM_INFO
	.align		4
.L_13:
        /*0038*/ 	.byte	0x04, 0x17
        /*003a*/ 	.short	(.L_15 - .L_14)
.L_14:
        /*003c*/ 	.word	0x00000000
        /*0040*/ 	.short	0x0002
        /*0042*/ 	.short	0x0010
        /*0044*/ 	.byte	0x00, 0xf0, 0x11, 0x00


	//----- nvinfo : EIATTR_KPARAM_INFO
	.align		4
.L_15:
        /*0048*/ 	.byte	0x04, 0x17
        /*004a*/ 	.short	(.L_17 - .L_16)
.L_16:
        /*004c*/ 	.word	0x00000000
        /*0050*/ 	.short	0x0001
        /*0052*/ 	.short	0x0008
        /*0054*/ 	.byte	0x00, 0xf5, 0x21, 0x00


	//----- nvinfo : EIATTR_KPARAM_INFO
	.align		4
.L_17:
        /*0058*/ 	.byte	0x04, 0x17
        /*005a*/ 	.short	(.L_19 - .L_18)
.L_18:
        /*005c*/ 	.word	0x00000000
        /*0060*/ 	.short	0x0000
        /*0062*/ 	.short	0x0000
        /*0064*/ 	.byte	0x00, 0xf5, 0x21, 0x00


	//----- nvinfo : EIATTR_SPARSE_MMA_MASK
	.align		4
.L_19:
        /*0068*/ 	.byte	0x03, 0x50
        /*006a*/ 	.short	0x0000


	//----- nvinfo : EIATTR_MAXREG_COUNT
	.align		4
        /*006c*/ 	.byte	0x03, 0x1b
        /*006e*/ 	.short	0x00ff


	//----- nvinfo : EIATTR_MERCURY_ISA_VERSION
	.align		4
        /*0070*/ 	.byte	0x03, 0x5f
        /*0072*/ 	.short	0x0101


	//----- nvinfo : EIATTR_VRC_CTA_INIT_COUNT
	.align		4
        /*0074*/ 	.byte	0x02, 0x4a
	.zero		1
	.zero		1


	//----- nvinfo : EIATTR_EXIT_INSTR_OFFSETS
	.align		4
        /*0078*/ 	.byte	0x04, 0x1c
        /*007a*/ 	.short	(.L_21 - .L_20)


	//   ....[0]....
.L_20:
        /*007c*/ 	.word	0x000000d0


	//   ....[1]....
        /*0080*/ 	.word	0x00000bd0


	//----- nvinfo : EIATTR_CBANK_PARAM_SIZE
	.align		4
.L_21:
        /*0084*/ 	.byte	0x03, 0x19
        /*0086*/ 	.short	0x0020


	//----- nvinfo : EIATTR_PARAM_CBANK
	.align		4
        /*0088*/ 	.byte	0x04, 0x0a
        /*008a*/ 	.short	(.L_23 - .L_22)
	.align		4
.L_22:
        /*008c*/ 	.word	index@(.nv.constant0._Z11syrk_kernelPfS_iiff)
        /*0090*/ 	.short	0x0380
        /*0092*/ 	.short	0x0020


	//----- nvinfo : EIATTR_SW_WAR
	.align		4
.L_23:
        /*0094*/ 	.byte	0x04, 0x36
        /*0096*/ 	.short	(.L_25 - .L_24)
.L_24:
        /*0098*/ 	.word	0x00000008
.L_25:


//--------------------- .nv.callgraph             --------------------------
	.section	.nv.callgraph,"",@"SHT_CUDA_CALLGRAPH"
	.align	4
	.sectionentsize	8
	.align		4
        /*0000*/ 	.word	0x00000000
	.align		4
        /*0004*/ 	.word	0xffffffff
	.align		4
        /*0008*/ 	.word	0x00000000
	.align		4
        /*000c*/ 	.word	0xfffffffe
	.align		4
        /*0010*/ 	.word	0x00000000
	.align		4
        /*0014*/ 	.word	0xfffffffd
	.align		4
        /*0018*/ 	.word	0x00000000
	.align		4
        /*001c*/ 	.word	0xfffffffc


//--------------------- .text._Z11syrk_kernelPfS_iiff --------------------------
	.section	.text._Z11syrk_kernelPfS_iiff,"ax",@progbits
	.align	128
        .global         _Z11syrk_kernelPfS_iiff
        .type           _Z11syrk_kernelPfS_iiff,@function
        .size           _Z11syrk_kernelPfS_iiff,(.L_x_7 - _Z11syrk_kernelPfS_iiff)
        .other          _Z11syrk_kernelPfS_iiff,@"STO_CUDA_ENTRY STV_DEFAULT"
_Z11syrk_kernelPfS_iiff:
.text._Z11syrk_kernelPfS_iiff:
[----:B------:R-:W-:Y:S01]  /*0000*/  LDC R1, c[0x0][0x37c] ;  /* 0x0000df00ff017b82 */ /* 0x000fe20000000800 */
[----:B------:R-:W0:Y:S07]  /*0010*/  S2R R3, SR_TID.Y ;  /* 0x0000000000037919 */ /* 0x000e2e0000002200 */
[----:B------:R-:W0:Y:S01]  /*0020*/  LDC R0, c[0x0][0x364] ;  /* 0x0000d900ff007b82 */ /* 0x000e220000000800 */
[----:B------:R-:W1:Y:S01]  /*0030*/  LDCU UR9, c[0x0][0x390] ;  /* 0x00007200ff0977ac */ /* 0x000e620008000800 */
[----:B------:R-:W2:Y:S06]  /*0040*/  S2R R2, SR_TID.X ;  /* 0x0000000000027919 */ /* 0x000eac0000002100 */
[----:B------:R-:W0:Y:S08]  /*0050*/  S2UR UR4, SR_CTAID.Y ;  /* 0x00000000000479c3 */ /* 0x000e300000002600 */
[----:B------:R-:W2:Y:S08]  /*0060*/  S2UR UR5, SR_CTAID.X ;  /* 0x00000000000579c3 */ /* 0x000eb00000002500 */
[----:B------:R-:W2:Y:S01]  /*0070*/  LDC R9, c[0x0][0x360] ;  /* 0x0000d800ff097b82 */ /* 0x000ea20000000800 */
[----:B0-----:R-:W-:-:S02]  /*0080*/  IMAD R0, R0, UR4, R3 ;  /* 0x0000000400007c24 */ /* 0x001fc4000f8e0203 */
[----:B--2---:R-:W-:-:S05]  /*0090*/  IMAD R9, R9, UR5, R2 ;  /* 0x0000000509097c24 */ /* 0x004fca000f8e0202 */
[----:B------:R-:W-:-:S04]  /*00a0*/  VIMNMX R2, PT, PT, R0, R9, !PT ;  /* 0x0000000900027248 */ /* 0x000fc80007fe0100 */
[----:B-1----:R-:W-:-:S04]  /*00b0*/  ISETP.GE.AND P0, PT, R2, UR9, PT ;  /* 0x0000000902007c0c */ /* 0x002fc8000bf06270 */
[----:B------:R-:W-:-:S13]  /*00c0*/  ISETP.GT.OR P0, PT, R0, R9, P0 ;  /* 0x000000090000720c */ /* 0x000fda0000704670 */
[----:B------:R-:W-:Y:S05]  /*00d0*/  @P0 EXIT ;  /* 0x000000000000094d */ /* 0x000fea0003800000 */
[----:B------:R-:W0:Y:S01]  /*00e0*/  LDCU UR6, c[0x0][0x394] ;  /* 0x00007280ff0677ac */ /* 0x000e220008000800 */
[----:B------:R-:W-:Y:S01]  /*00f0*/  HFMA2 R10, -RZ, RZ, 0, 0 ;  /* 0x00000000ff0a7431 */ /* 0x000fe200000001ff */
[----:B------:R-:W1:Y:S01]  /*0100*/  LDCU.64 UR10, c[0x0][0x358] ;  /* 0x00006b00ff0a77ac */ /* 0x000e620008000a00 */
[----:B0-----:R-:W-:-:S09]  /*0110*/  UISETP.GE.AND UP0, UPT, UR6, 0x1, UPT ;  /* 0x000000010600788c */ /* 0x001fd2000bf06270 */
[----:B-1----:R-:W-:Y:S05]  /*0120*/  BRA.U !UP0, `(.L_x_0) ;  /* 0x0000000908887547 */ /* 0x002fea000b800000 */
[----:B------:R-:W-:Y:S02]  /*0130*/  UISETP.GE.U32.AND UP1, UPT, UR6, 0x10, UPT ;  /* 0x000000100600788c */ /* 0x000fe4000bf26070 */
[----:B------:R-:W-:Y:S01]  /*0140*/  IMAD R13, R0, UR6, RZ ;  /* 0x00000006000d7c24 */ /* 0x000fe2000f8e02ff */
[----:B------:R-:W-:Y:S02]  /*0150*/  ULOP3.LUT UR7, UR6, 0xf, URZ, 0xc0, !UPT ;  /* 0x0000000f06077892 */ /* 0x000fe4000f8ec0ff */
[----:B------:R-:W-:Y:S01]  /*0160*/  IMAD R8, R9, UR6, RZ ;  /* 0x0000000609087c24 */ /* 0x000fe2000f8e02ff */
[----:B------:R-:W-:Y:S01]  /*0170*/  MOV R10, RZ ;  /* 0x000000ff000a7202 */ /* 0x000fe20000000f00 */
[----:B------:R-:W-:Y:S01]  /*0180*/  UMOV UR4, URZ ;  /* 0x000000ff00047c82 */ /* 0x000fe20008000000 */
[----:B------:R-:W-:Y:S01]  /*0190*/  UISETP.NE.AND UP0, UPT, UR7, URZ, UPT ;  /* 0x000000ff0700728c */ /* 0x000fe2000bf05270 */
[----:B------:R-:W-:Y:S10]  /*01a0*/  BRA.U !UP1, `(.L_x_1) ;  /* 0x00000005090c7547 */ /* 0x000ff4000b800000 */
[----:B------:R-:W0:Y:S01]  /*01b0*/  LDCU.64 UR4, c[0x0][0x380] ;  /* 0x00007000ff0477ac */ /* 0x000e220008000a00 */
[----:B------:R-:W-:Y:S01]  /*01c0*/  HFMA2 R10, -RZ, RZ, 0, 0 ;  /* 0x00000000ff0a7431 */ /* 0x000fe200000001ff */
[----:B------:R-:W-:Y:S01]  /*01d0*/  MOV R11, R8 ;  /* 0x00000008000b7202 */ /* 0x000fe20000000f00 */
[----:B0-----:R-:W-:-:S04]  /*01e0*/  UIADD3 UR4, UP1, UPT, UR4, 0x20, URZ ;  /* 0x0000002004047890 */ /* 0x001fc8000ff3e0ff */
[----:B------:R-:W-:Y:S02]  /*01f0*/  UIADD3.X UR5, UPT, UPT, URZ, UR5, URZ, UP1, !UPT ;  /* 0x00000005ff057290 */ /* 0x000fe40008ffe4ff */
[----:B------:R-:W-:Y:S01]  /*0200*/  MOV R2, UR4 ;  /* 0x0000000400027c02 */ /* 0x000fe20008000f00 */
[----:B------:R-:W-:-:S03]  /*0210*/  ULOP3.LUT UR4, UR6, 0x7ffffff0, URZ, 0xc0, !UPT ;  /* 0x7ffffff006047892 */ /* 0x000fc6000f8ec0ff */
[----:B------:R-:W-:Y:S01]  /*0220*/  MOV R3, UR5 ;  /* 0x0000000500037c02 */ /* 0x000fe20008000f00 */
[----:B------:R-:W-:Y:S02]  /*0230*/  UIADD3 UR5, UPT, UPT, -UR4, URZ, URZ ;  /* 0x000000ff04057290 */ /* 0x000fe4000fffe1ff */
[----:B------:R-:W-:-:S03]  /*0240*/  IMAD.WIDE.U32 R4, R13, 0x4, R2 ;  /* 0x000000040d047825 */ /* 0x000fc600078e0002 */
[----:B------:R-:W-:Y:S02]  /*0250*/  MOV R6, R4 ;  /* 0x0000000400067202 */ /* 0x000fe40000000f00 */
[----:B------:R-:W-:-:S07]  /*0260*/  MOV R7, R5 ;  /* 0x0000000500077202 */ /* 0x000fce0000000f00 */
.L_x_2:
[----:B------:R-:W-:Y:S01]  /*0270*/  IMAD.WIDE R4, R11, 0x4, R2 ;  /* 0x000000040b047825 */ /* 0x000fe200078e0202 */
[----:B------:R-:W2:Y:S04]  /*0280*/  LDG.E R15, desc[UR10][R6.64+-0x20] ;  /* 0xffffe00a060f7981 */ /* 0x000ea8000c1e1900 */
[----:B------:R-:W2:Y:S04]  /*0290*/  LDG.E R12, desc[UR10][R4.64+-0x20] ;  /* 0xffffe00a040c7981 */ /* 0x000ea8000c1e1900 */
[----:B------:R-:W3:Y:S04]  /*02a0*/  LDG.E R27, desc[UR10][R6.64+-0x1c] ;  /* 0xffffe40a061b7981 */ /* 0x000ee8000c1e1900 */
[----:B------:R-:W3:Y:S04]  /*02b0*/  LDG.E R24, desc[UR10][R4.64+-0x1c] ;  /* 0xffffe40a04187981 */ /* 0x000ee8000c1e1900 */
[----:B------:R-:W4:Y:S04]  /*02c0*/  LDG.E R16, desc[UR10][R6.64+-0x18] ;  /* 0xffffe80a06107981 */ /* 0x000f28000c1e1900 */
[----:B------:R-:W4:Y:S04]  /*02d0*/  LDG.E R21, desc[UR10][R4.64+-0x18] ;  /* 0xffffe80a04157981 */ /* 0x000f28000c1e1900 */
[----:B------:R-:W5:Y:S04]  /*02e0*/  LDG.E R18, desc[UR10][R6.64+-0x14] ;  /* 0xffffec0a06127981 */ /* 0x000f68000c1e1900 */
[----:B------:R-:W5:Y:S04]  /*02f0*/  LDG.E R23, desc[UR10][R4.64+-0x14] ;  /* 0xffffec0a04177981 */ /* 0x000f68000c1e1900 */
[----:B------:R-:W5:Y:S04]  /*0300*/  LDG.E R20, desc[UR10][R6.64+-0x10] ;  /* 0xfffff00a06147981 */ /* 0x000f68000c1e1900 */
[----:B------:R-:W5:Y:S04]  /*0310*/  LDG.E R25, desc[UR10][R4.64+-0x10] ;  /* 0xfffff00a04197981 */ /* 0x000f68000c1e1900 */
[----:B------:R-:W5:Y:S04]  /*0320*/  LDG.E R14, desc[UR10][R6.64+-0xc] ;  /* 0xfffff40a060e7981 */ /* 0x000f68000c1e1900 */
[----:B------:R-:W5:Y:S04]  /*0330*/  LDG.E R19, desc[UR10][R4.64+-0xc] ;  /* 0xfffff40a04137981 */ /* 0x000f68000c1e1900 */
[----:B------:R-:W5:Y:S04]  /*0340*/  LDG.E R17, desc[UR10][R4.64+-0x4] ;  /* 0xfffffc0a04117981 */ /* 0x000f68000c1e1900 */
[----:B------:R-:W5:Y:S01]  /*0350*/  LDG.E R29, desc[UR10][R4.64+0x1c] ;  /* 0x00001c0a041d7981 */ /* 0x000f62000c1e1900 */
[----:B--2---:R-:W-:-:S03]  /*0360*/  FFMA R22, R15, R12, R10 ;  /* 0x0000000c0f167223 */ /* 0x004fc6000000000a */
[----:B------:R-:W2:Y:S04]  /*0370*/  LDG.E R10, desc[UR10][R6.64+-0x8] ;  /* 0xfffff80a060a7981 */ /* 0x000ea8000c1e1900 */
[----:B------:R-:W2:Y:S04]  /*0380*/  LDG.E R15, desc[UR10][R4.64+-0x8] ;  /* 0xfffff80a040f7981 */ /* 0x000ea8000c1e1900 */
[----:B------:R-:W2:Y:S01]  /*0390*/  LDG.E R12, desc[UR10][R6.64+-0x4] ;  /* 0xfffffc0a060c7981 */ /* 0x000ea2000c1e1900 */
[----:B---3--:R-:W-:-:S03]  /*03a0*/  FFMA R27, R27, R24, R22 ;  /* 0x000000181b1b7223 */ /* 0x008fc60000000016 */
[----:B------:R-:W3:Y:S01]  /*03b0*/  LDG.E R22, desc[UR10][R6.64+0x14] ;  /* 0x0000140a06167981 */ /* 0x000ee2000c1e1900 */
[----:B----4-:R-:W-:-:S03]  /*03c0*/  FFMA R27, R16, R21, R27 ;  /* 0x00000015101b7223 */ /* 0x010fc6000000001b */
[----:B------:R-:W4:Y:S04]  /*03d0*/  LDG.E R21, desc[UR10][R6.64] ;  /* 0x0000000a06157981 */ /* 0x000f28000c1e1900 */
[----:B------:R-:W4:Y:S01]  /*03e0*/  LDG.E R16, desc[UR10][R4.64] ;  /* 0x0000000a04107981 */ /* 0x000f22000c1e1900 */
[----:B-----5:R-:W-:-:S03]  /*03f0*/  FFMA R27, R18, R23, R27 ;  /* 0x00000017121b7223 */ /* 0x020fc6000000001b */
[----:B------:R-:W5:Y:S04]  /*0400*/  LDG.E R18, desc[UR10][R6.64+0x4] ;  /* 0x0000040a06127981 */ /* 0x000f68000c1e1900 */
[----:B------:R-:W5:Y:S01]  /*0410*/  LDG.E R23, desc[UR10][R4.64+0x4] ;  /* 0x0000040a04177981 */ /* 0x000f62000c1e1900 */
[----:B------:R-:W-:-:S03]  /*0420*/  FFMA R27, R20, R25, R27 ;  /* 0x00000019141b7223 */ /* 0x000fc6000000001b */
[----:B------:R-:W3:Y:S04]  /*0430*/  LDG.E R20, desc[UR10][R6.64+0x8] ;  /* 0x0000080a06147981 */ /* 0x000ee8000c1e1900 */
[----:B------:R-:W3:Y:S01]  /*0440*/  LDG.E R25, desc[UR10][R4.64+0x8] ;  /* 0x0000080a04197981 */ /* 0x000ee2000c1e1900 */
[----:B------:R-:W-:-:S03]  /*0450*/  FFMA R27, R14, R19, R27 ;  /* 0x000000130e1b7223 */ /* 0x000fc6000000001b */
[----:B------:R-:W3:Y:S04]  /*0460*/  LDG.E R14, desc[UR10][R6.64+0xc] ;  /* 0x00000c0a060e7981 */ /* 0x000ee8000c1e1900 */
[----:B------:R-:W3:Y:S04]  /*0470*/  LDG.E R19, desc[UR10][R4.64+0xc] ;  /* 0x00000c0a04137981 */ /* 0x000ee8000c1e1900 */
[----:B------:R-:W3:Y:S01]  /*0480*/  LDG.E R24, desc[UR10][R6.64+0x1c] ;  /* 0x00001c0a06187981 */ /* 0x000ee2000c1e1900 */
[----:B--2---:R-:W-:-:S03]  /*0490*/  FFMA R27, R10, R15, R27 ;  /* 0x0000000f0a1b7223 */ /* 0x004fc6000000001b */
[----:B------:R-:W2:Y:S04]  /*04a0*/  LDG.E R10, desc[UR10][R6.64+0x10] ;  /* 0x0000100a060a7981 */ /* 0x000ea8000c1e1900 */
[----:B------:R-:W2:Y:S01]  /*04b0*/  LDG.E R15, desc[UR10][R4.64+0x10] ;  /* 0x0000100a040f7981 */ /* 0x000ea2000c1e1900 */
[----:B------:R-:W-:-:S03]  /*04c0*/  FFMA R26, R12, R17, R27 ;  /* 0x000000110c1a7223 */ /* 0x000fc6000000001b */
[----:B------:R-:W2:Y:S04]  /*04d0*/  LDG.E R27, desc[UR10][R4.64+0x14] ;  /* 0x0000140a041b7981 */ /* 0x000ea8000c1e1900 */
[----:B------:R0:W2:Y:S04]  /*04e0*/  LDG.E R17, desc[UR10][R6.64+0x18] ;  /* 0x0000180a06117981 */ /* 0x0000a8000c1e1900 */
[----:B------:R-:W2:Y:S01]  /*04f0*/  LDG.E R12, desc[UR10][R4.64+0x18] ;  /* 0x0000180a040c7981 */ /* 0x000ea2000c1e1900 */
[----:B----4-:R-:W-:-:S04]  /*0500*/  FFMA R21, R21, R16, R26 ;  /* 0x0000001015157223 */ /* 0x010fc8000000001a */
[----:B-----5:R-:W-:Y:S01]  /*0510*/  FFMA R21, R18, R23, R21 ;  /* 0x0000001712157223 */ /* 0x020fe20000000015 */
[----:B------:R-:W-:-:S03]  /*0520*/  UIADD3 UR5, UPT, UPT, UR5, 0x10, URZ ;  /* 0x0000001005057890 */ /* 0x000fc6000fffe0ff */
[----:B---3--:R-:W-:Y:S01]  /*0530*/  FFMA R21, R20, R25, R21 ;  /* 0x0000001914157223 */ /* 0x008fe20000000015 */
[----:B------:R-:W-:-:S03]  /*0540*/  UISETP.NE.AND UP1, UPT, UR5, URZ, UPT ;  /* 0x000000ff0500728c */ /* 0x000fc6000bf25270 */
[----:B------:R-:W-:Y:S01]  /*0550*/  FFMA R19, R14, R19, R21 ;  /* 0x000000130e137223 */ /* 0x000fe20000000015 */
[----:B0-----:R-:W-:Y:S02]  /*0560*/  IADD3 R6, P0, PT, R6, 0x40, RZ ;  /* 0x0000004006067810 */ /* 0x001fe40007f1e0ff */
[----:B------:R-:W-:Y:S02]  /*0570*/  IADD3 R11, PT, PT, R11, 0x10, RZ ;  /* 0x000000100b0b7810 */ /* 0x000fe40007ffe0ff */
[----:B------:R-:W-:Y:S01]  /*0580*/  IADD3.X R7, PT, PT, RZ, R7, RZ, P0, !PT ;  /* 0x00000007ff077210 */ /* 0x000fe200007fe4ff */
[----:B--2---:R-:W-:-:S04]  /*0590*/  FFMA R15, R10, R15, R19 ;  /* 0x0000000f0a0f7223 */ /* 0x004fc80000000013 */
[----:B------:R-:W-:-:S04]  /*05a0*/  FFMA R22, R22, R27, R15 ;  /* 0x0000001b16167223 */ /* 0x000fc8000000000f */
[----:B------:R-:W-:-:S04]  /*05b0*/  FFMA R17, R17, R12, R22 ;  /* 0x0000000c11117223 */ /* 0x000fc80000000016 */
[----:B------:R-:W-:Y:S01]  /*05c0*/  FFMA R10, R24, R29, R17 ;  /* 0x0000001d180a7223 */ /* 0x000fe20000000011 */
[----:B------:R-:W-:Y:S06]  /*05d0*/  BRA.U UP1, `(.L_x_2) ;  /* 0xfffffffd01247547 */ /* 0x000fec000b83ffff */
.L_x_1:
[----:B------:R-:W-:Y:S05]  /*05e0*/  BRA.U !UP0, `(.L_x_0) ;  /* 0x0000000508587547 */ /* 0x000fea000b800000 */
[----:B------:R-:W-:Y:S02]  /*05f0*/  UISETP.GE.U32.AND UP0, UPT, UR7, 0x8, UPT ;  /* 0x000000080700788c */ /* 0x000fe4000bf06070 */
[----:B------:R-:W-:-:S04]  /*0600*/  ULOP3.LUT UR8, UR6, 0x7, URZ, 0xc0, !UPT ;  /* 0x0000000706087892 */ /* 0x000fc8000f8ec0ff */
[----:B------:R-:W-:-:S03]  /*0610*/  UISETP.NE.AND UP1, UPT, UR8, URZ, UPT ;  /* 0x000000ff0800728c */ /* 0x000fc6000bf25270 */
[----:B------:R-:W-:Y:S08]  /*0620*/  BRA.U !UP0, `(.L_x_3) ;  /* 0x00000001088c7547 */ /* 0x000ff0000b800000 */
[----:B------:R-:W0:Y:S01]  /*0630*/  LDC.64 R4, c[0x0][0x380] ;  /* 0x0000e000ff047b82 */ /* 0x000e220000000a00 */
[----:B------:R-:W1:Y:S01]  /*0640*/  LDCU.64 UR12, c[0x0][0x380] ;  /* 0x00007000ff0c77ac */ /* 0x000e620008000a00 */
[C---:B------:R-:W-:Y:S02]  /*0650*/  IADD3 R7, PT, PT, R13.reuse, UR4, RZ ;  /* 0x000000040d077c10 */ /* 0x040fe4000fffe0ff */
[----:B------:R-:W-:Y:S02]  /*0660*/  IADD3 R11, P0, PT, R13, UR4, RZ ;  /* 0x000000040d0b7c10 */ /* 0x000fe4000ff1e0ff */
[----:B------:R-:W-:Y:S02]  /*0670*/  IADD3 R3, PT, PT, R8, UR4, RZ ;  /* 0x0000000408037c10 */ /* 0x000fe4000fffe0ff */
[----:B------:R-:W-:Y:S02]  /*0680*/  IADD3.X R12, PT, PT, RZ, RZ, RZ, P0, !PT ;  /* 0x000000ffff0c7210 */ /* 0x000fe400007fe4ff */
[----:B-1----:R-:W-:Y:S01]  /*0690*/  LEA R2, P0, R11, UR12, 0x2 ;  /* 0x0000000c0b027c11 */ /* 0x002fe2000f8010ff */
[----:B0-----:R-:W-:-:S04]  /*06a0*/  IMAD.WIDE.U32 R6, R7, 0x4, R4 ;  /* 0x0000000407067825 */ /* 0x001fc800078e0004 */
[----:B------:R-:W-:Y:S01]  /*06b0*/  IMAD.WIDE R4, R3, 0x4, R4 ;  /* 0x0000000403047825 */ /* 0x000fe200078e0204 */
[----:B------:R-:W-:Y:S01]  /*06c0*/  LEA.HI.X R3, R11, UR13, R12, 0x2, P0 ;  /* 0x0000000d0b037c11 */ /* 0x000fe200080f140c */
        /* <DEDUP_REMOVED lines=16> */
[----:B------:R-:W-:Y:S01]  /*07d0*/  UIADD3 UR4, UPT, UPT, UR4, 0x8, URZ ;  /* 0x0000000804047890 */ /* 0x000fe2000fffe0ff */
[----:B--2---:R-:W-:-:S04]  /*07e0*/  FFMA R14, R17, R14, R10 ;  /* 0x0000000e110e7223 */ /* 0x004fc8000000000a */
[----:B---3--:R-:W-:-:S04]  /*07f0*/  FFMA R14, R19, R16, R14 ;  /* 0x00000010130e7223 */ /* 0x008fc8000000000e */
[----:B----4-:R-:W-:-:S04]  /*0800*/  FFMA R14, R21, R18, R14 ;  /* 0x00000012150e7223 */ /* 0x010fc8000000000e */
[----:B-----5:R-:W-:-:S04]  /*0810*/  FFMA R14, R23, R20, R14 ;  /* 0x00000014170e7223 */ /* 0x020fc8000000000e */
[----:B------:R-:W-:-:S04]  /*0820*/  FFMA R25, R25, R22, R14 ;  /* 0x0000001619197223 */ /* 0x000fc8000000000e */
[----:B------:R-:W-:-:S04]  /*0830*/  FFMA R15, R12, R15, R25 ;  /* 0x0000000f0c0f7223 */ /* 0x000fc80000000019 */
[----:B------:R-:W-:-:S04]  /*0840*/  FFMA R6, R6, R7, R15 ;  /* 0x0000000706067223 */ /* 0x000fc8000000000f */
[----:B------:R-:W-:-:S07]  /*0850*/  FFMA R10, R11, R24, R6 ;  /* 0x000000180b0a7223 */ /* 0x000fce0000000006 */
.L_x_3:
        /* <DEDUP_REMOVED lines=22> */
[----:B------:R-:W5:Y:S01]  /*09c0*/  LDG.E R17, desc[UR10][R4.64+0xc] ;  /* 0x00000c0a04117981 */ /* 0x000f62000c1e1900 */
[----:B------:R-:W-:Y:S01]  /*09d0*/  UIADD3 UR4, UPT, UPT, UR4, 0x4, URZ ;  /* 0x0000000404047890 */ /* 0x000fe2000fffe0ff */
[----:B--2---:R-:W-:-:S04]  /*09e0*/  FFMA R11, R7, R11, R10 ;  /* 0x0000000b070b7223 */ /* 0x004fc8000000000a */
[----:B---3--:R-:W-:-:S04]  /*09f0*/  FFMA R11, R12, R14, R11 ;  /* 0x0000000e0c0b7223 */ /* 0x008fc8000000000b */
[----:B----4-:R-:W-:-:S04]  /*0a00*/  FFMA R11, R16, R15, R11 ;  /* 0x0000000f100b7223 */ /* 0x010fc8000000000b */
[----:B-----5:R-:W-:-:S07]  /*0a10*/  FFMA R10, R18, R17, R11 ;  /* 0x00000011120a7223 */ /* 0x020fce000000000b */
.L_x_4:
[----:B------:R-:W-:Y:S05]  /*0a20*/  BRA.U !UP1, `(.L_x_0) ;  /* 0x0000000109487547 */ /* 0x000fea000b800000 */
[----:B------:R-:W0:Y:S01]  /*0a30*/  LDC.64 R2, c[0x0][0x380] ;  /* 0x0000e000ff027b82 */ /* 0x000e220000000a00 */
[----:B------:R-:W-:Y:S01]  /*0a40*/  IADD3 R5, PT, PT, R13, UR4, RZ ;  /* 0x000000040d057c10 */ /* 0x000fe2000fffe0ff */
[----:B------:R-:W-:Y:S01]  /*0a50*/  UIADD3 UR5, UPT, UPT, -UR5, URZ, URZ ;  /* 0x000000ff05057290 */ /* 0x000fe2000fffe1ff */
[----:B------:R-:W-:-:S03]  /*0a60*/  IADD3 R11, PT, PT, R8, UR4, RZ ;  /* 0x00000004080b7c10 */ /* 0x000fc6000fffe0ff */
[----:B0-----:R-:W-:-:S03]  /*0a70*/  IMAD.WIDE.U32 R4, R5, 0x4, R2 ;  /* 0x0000000405047825 */ /* 0x001fc600078e0002 */
[----:B------:R-:W-:Y:S02]  /*0a80*/  MOV R6, R4 ;  /* 0x0000000400067202 */ /* 0x000fe40000000f00 */
[----:B------:R-:W-:-:S07]  /*0a90*/  MOV R13, R5 ;  /* 0x00000005000d7202 */ /* 0x000fce0000000f00 */
.L_x_5:
[----:B------:R-:W-:Y:S01]  /*0aa0*/  IMAD.WIDE R4, R11, 0x4, R2 ;  /* 0x000000040b047825 */ /* 0x000fe200078e0202 */
[----:B------:R-:W-:-:S05]  /*0ab0*/  MOV R7, R13 ;  /* 0x0000000d00077202 */ /* 0x000fca0000000f00 */
[----:B------:R-:W2:Y:S04]  /*0ac0*/  LDG.E R4, desc[UR10][R4.64] ;  /* 0x0000000a04047981 */ /* 0x000ea8000c1e1900 */
[----:B------:R0:W2:Y:S01]  /*0ad0*/  LDG.E R7, desc[UR10][R6.64] ;  /* 0x0000000a06077981 */ /* 0x0000a2000c1e1900 */
[----:B------:R-:W-:Y:S01]  /*0ae0*/  UIADD3 UR5, UPT, UPT, UR5, 0x1, URZ ;  /* 0x0000000105057890 */ /* 0x000fe2000fffe0ff */
[----:B------:R-:W-:-:S03]  /*0af0*/  IADD3 R11, PT, PT, R11, 0x1, RZ ;  /* 0x000000010b0b7810 */ /* 0x000fc60007ffe0ff */
[----:B------:R-:W-:Y:S01]  /*0b00*/  UISETP.NE.AND UP0, UPT, UR5, URZ, UPT ;  /* 0x000000ff0500728c */ /* 0x000fe2000bf05270 */
[----:B0-----:R-:W-:-:S04]  /*0b10*/  IADD3 R6, P0, PT, R6, 0x4, RZ ;  /* 0x0000000406067810 */ /* 0x001fc80007f1e0ff */
[----:B------:R-:W-:Y:S01]  /*0b20*/  IADD3.X R13, PT, PT, RZ, R13, RZ, P0, !PT ;  /* 0x0000000dff0d7210 */ /* 0x000fe200007fe4ff */
[----:B--2---:R-:W-:-:S03]  /*0b30*/  FFMA R10, R7, R4, R10 ;  /* 0x00000004070a7223 */ /* 0x004fc6000000000a */
[----:B------:R-:W-:Y:S05]  /*0b40*/  BRA.U UP0, `(.L_x_5) ;  /* 0xfffffffd00d47547 */ /* 0x000fea000b83ffff */
.L_x_0:
[----:B------:R-:W0:Y:S01]  /*0b50*/  LDC.64 R2, c[0x0][0x388] ;  /* 0x0000e200ff027b82 */ /* 0x000e220000000a00 */
[----:B------:R-:W-:Y:S01]  /*0b60*/  IMAD R9, R0, UR9, R9 ;  /* 0x0000000900097c24 */ /* 0x000fe2000f8e0209 */
[----:B------:R-:W1:Y:S03]  /*0b70*/  LDCU.64 UR4, c[0x0][0x398] ;  /* 0x00007300ff0477ac */ /* 0x000e660008000a00 */
[----:B0-----:R-:W-:-:S05]  /*0b80*/  IMAD.WIDE.U32 R2, R9, 0x4, R2 ;  /* 0x0000000409027825 */ /* 0x001fca00078e0002 */
[----:B------:R-:W1:Y:S02]  /*0b90*/  LDG.E R0, desc[UR10][R2.64] ;  /* 0x0000000a02007981 */ /* 0x000e64000c1e1900 */
[----:B-1----:R-:W-:-:S04]  /*0ba0*/  FMUL R5, R0, UR5 ;  /* 0x0000000500057c20 */ /* 0x002fc80008400000 */
[----:B------:R-:W-:-:S05]  /*0bb0*/  FFMA R5, R10, UR4, R5 ;  /* 0x000000040a057c23 */ /* 0x000fca0008000005 */
[----:B------:R-:W-:Y:S01]  /*0bc0*/  STG.E desc[UR10][R2.64], R5 ;  /* 0x0000000502007986 */ /* 0x000fe2000c10190a */
[----:B------:R-:W-:Y:S05]  /*0bd0*/  EXIT ;  /* 0x000000000000794d */ /* 0x000fea0003800000 */
.L_x_6:
[----:B------:R-:W-:-:S00]  /*0be0*/  BRA `(.L_x_6) ;  /* 0xfffffffc00fc7947 */ /* 0x000fc0000383ffff */
[----:B------:R-:W-:-:S00]  /*0bf0*/  NOP ;  /* 0x0000000000007918 */ /* 0x000fc00000000000 */
        /* <DEDUP_REMOVED lines=8> */
.L_x_7:


//--------------------- .nv.shared.reserved.0     --------------------------
	.section	.nv.shared.reserved.0,"aw",@nobits
	.weak		__nv_reservedSMEM_offset_0_alias
	.size		__nv_reservedSMEM_offset_0_alias, 0, 64
	.other		__nv_reservedSMEM_offset_0_alias,@"STO_CUDA_RESERVED_SHARED STV_DEFAULT"
__nv_reservedSMEM_offset_0_alias:
	.zero		0
	.zero		64


//--------------------- .nv.constant0._Z11syrk_kernelPfS_iiff --------------------------
	.section	.nv.constant0._Z11syrk_kernelPfS_iiff,"a",@progbits
	.sectionflags	@""
	.align	4
.nv.constant0._Z11syrk_kernelPfS_iiff:
	.zero		928


//--------------------- SYMBOLS --------------------------

	.type		.nv.reservedSmem.offset0,@object
	.size		.nv.reservedSmem.offset0,0x4
